//
// Generated by NVIDIA NVVM Compiler
//
// Compiler Build ID: CL-36424714
// Cuda compilation tools, release 13.0, V13.0.88
// Based on NVVM 20.0.0
//

.version 9.0
.target sm_100
.address_size 64

	// .globl	test_fn_ptx

.visible .entry test_fn_ptx(
	.param .u64 .ptr .align 1 test_fn_ptx_param_0,
	.param .u64 .ptr .align 1 test_fn_ptx_param_1
)
{
	.reg .b32 	%r<3>;
	.reg .b64 	%rd<5>;

	ld.param.u64 	%rd1, [test_fn_ptx_param_0];
	ld.param.u64 	%rd2, [test_fn_ptx_param_1];
	cvta.to.global.u64 	%rd3, %rd2;
	cvta.to.global.u64 	%rd4, %rd1;
	mov.b32 	%r1, 11;
	st.global.u32 	[%rd4], %r1;
	mov.b32 	%r2, 21;
	st.global.u32 	[%rd3], %r2;
	ret;

}


// ===== COMPILED SASS (sm_100) =====

	.target	sm_100

	.elftype	@"ET_EXEC"


//--------------------- .note.nv.tkinfo           --------------------------
	.section	.note.nv.tkinfo,"",@"SHT_NOTE"
	.sectionflags	@"SHF_NOTE_NV_TKINFO"
	.tkinfo
        /*0018*/ 	.word	0x00000002
        /*0030*/ 	.string	""
        /*0030*/ 	.string	"ptxas"
        /*0030*/ 	.string	"Cuda compilation tools, release 13.0, V13.0.88"
        /*0030*/ 	.string	"Build cuda_13.0.r13.0/compiler.36424714_0"
        /*0030*/ 	.string	"-arch sm_100 -m 64 "



//--------------------- .note.nv.cuinfo           --------------------------
	.section	.note.nv.cuinfo,"",@"SHT_NOTE"
	.sectionflags	@"SHF_NOTE_NV_CUINFO"
        /*0018*/ 	.short	0x0002
        /*001a*/ 	.short	0x0064
        /*001c*/ 	.short	0x0082
	.zero		2


//--------------------- .nv.info                  --------------------------
	.section	.nv.info,"",@"SHT_CUDA_INFO"
	.align	4


	//----- nvinfo : EIATTR_REGCOUNT
	.align		4
        /*0000*/ 	.byte	0x04, 0x2f
        /*0002*/ 	.short	(.L_1 - .L_0)
	.align		4
.L_0:
        /*0004*/ 	.word	index@(test_fn_ptx)
        /*0008*/ 	.word	0x0000000c


	//----- nvinfo : EIATTR_FRAME_SIZE
	.align		4
.L_1:
        /*000c*/ 	.byte	0x04, 0x11
        /*000e*/ 	.short	(.L_3 - .L_2)
	.align		4
.L_2:
        /*0010*/ 	.word	index@(test_fn_ptx)
        /*0014*/ 	.word	0x00000000


	//----- nvinfo : EIATTR_MIN_STACK_SIZE
	.align		4
.L_3:
        /*0018*/ 	.byte	0x04, 0x12
        /*001a*/ 	.short	(.L_5 - .L_4)
	.align		4
.L_4:
        /*001c*/ 	.word	index@(test_fn_ptx)
        /*0020*/ 	.word	0x00000000
.L_5:


//--------------------- .nv.compat                --------------------------
	.section	.nv.compat,"",@"SHT_CUDA_COMPAT_INFO"
	.align	4
        /*0000*/ 	.byte	0x02, 0x09, 0x00, 0x00, 0x02, 0x02, 0x01, 0x00, 0x02, 0x05, 0x05, 0x00, 0x03, 0x07, 0x01, 0x01
        /*0010*/ 	.byte	0x02, 0x03, 0x00, 0x00, 0x02, 0x06, 0x01, 0x00, 0x04, 0x0b, 0x08, 0x00, 0x09, 0x00, 0x00, 0x00
        /*0020*/ 	.byte	0x00, 0x00, 0x00, 0x00


//--------------------- .nv.info.test_fn_ptx      --------------------------
	.section	.nv.info.test_fn_ptx,"",@"SHT_CUDA_INFO"
	.sectionflags	@""
	.align	4


	//----- nvinfo : EIATTR_CUDA_API_VERSION
	.align		4
        /*0000*/ 	.byte	0x04, 0x37
        /*0002*/ 	.short	(.L_7 - .L_6)
.L_6:
        /*0004*/ 	.word	0x00000082


	//----- nvinfo : EIATTR_KPARAM_INFO
	.align		4
.L_7:
        /*0008*/ 	.byte	0x04, 0x17
        /*000a*/ 	.short	(.L_9 - .L_8)
.L_8:
        /*000c*/ 	.word	0x00000000
        /*0010*/ 	.short	0x0001
        /*0012*/ 	.short	0x0008
        /*0014*/ 	.byte	0x00, 0xf5, 0x21, 0x00


	//----- nvinfo : EIATTR_KPARAM_INFO
	.align		4
.L_9:
        /*0018*/ 	.byte	0x04, 0x17
        /*001a*/ 	.short	(.L_11 - .L_10)
.L_10:
        /*001c*/ 	.word	0x00000000
        /*0020*/ 	.short	0x0000
        /*0022*/ 	.short	0x0000
        /*0024*/ 	.byte	0x00, 0xf5, 0x21, 0x00


	//----- nvinfo : EIATTR_SPARSE_MMA_MASK
	.align		4
.L_11:
        /*0028*/ 	.byte	0x03, 0x50
        /*002a*/ 	.short	0x0000


	//----- nvinfo : EIATTR_MAXREG_COUNT
	.align		4
        /*002c*/ 	.byte	0x03, 0x1b
        /*002e*/ 	.short	0x00ff


	//----- nvinfo : EIATTR_MERCURY_ISA_VERSION
	.align		4
        /*0030*/ 	.byte	0x03, 0x5f
        /*0032*/ 	.short	0x0101


	//----- nvinfo : EIATTR_VRC_CTA_INIT_COUNT
	.align		4
        /*0034*/ 	.byte	0x02, 0x4a
	.zero		1
	.zero		1


	//----- nvinfo : EIATTR_EXIT_INSTR_OFFSETS
	.align		4
        /*0038*/ 	.byte	0x04, 0x1c
        /*003a*/ 	.short	(.L_13 - .L_12)


	//   ....[0]....
.L_12:
        /*003c*/ 	.word	0x00000080


	//----- nvinfo : EIATTR_CBANK_PARAM_SIZE
	.align		4
.L_13:
        /*0040*/ 	.byte	0x03, 0x19
        /*0042*/ 	.short	0x0010


	//----- nvinfo : EIATTR_PARAM_CBANK
	.align		4
        /*0044*/ 	.byte	0x04, 0x0a
        /*0046*/ 	.short	(.L_15 - .L_14)
	.align		4
.L_14:
        /*0048*/ 	.word	index@(.nv.constant0.test_fn_ptx)
        /*004c*/ 	.short	0x0380
        /*004e*/ 	.short	0x0010


	//----- nvinfo : EIATTR_SW_WAR
	.align		4
.L_15:
        /*0050*/ 	.byte	0x04, 0x36
        /*0052*/ 	.short	(.L_17 - .L_16)
.L_16:
        /*0054*/ 	.word	0x00000008
.L_17:


//--------------------- .nv.callgraph             --------------------------
	.section	.nv.callgraph,"",@"SHT_CUDA_CALLGRAPH"
	.align	4
	.sectionentsize	8
	.align		4
        /*0000*/ 	.word	0x00000000
	.align		4
        /*0004*/ 	.word	0xffffffff
	.align		4
        /*0008*/ 	.word	0x00000000
	.align		4
        /*000c*/ 	.word	0xfffffffe
	.align		4
        /*0010*/ 	.word	0x00000000
	.align		4
        /*0014*/ 	.word	0xfffffffd
	.align		4
        /*0018*/ 	.word	0x00000000
	.align		4
        /*001c*/ 	.word	0xfffffffc


//--------------------- .text.test_fn_ptx         --------------------------
	.section	.text.test_fn_ptx,"ax",@progbits
	.align	128
        .global         test_fn_ptx
        .type           test_fn_ptx,@function
        .size           test_fn_ptx,(.L_x_1 - test_fn_ptx)
        .other          test_fn_ptx,@"STO_CUDA_ENTRY STV_DEFAULT"
test_fn_ptx:
.text.test_fn_ptx:
[----:B------:R-:W-:Y:S08]  /*0000*/  LDC R1, c[0x0][0x37c] ;  /* 0x0000df00ff017b82 */ /* 0x000ff00000000800 */
[----:B------:R-:W0:Y:S01]  /*0010*/  LDC.64 R2, c[0x0][0x380] ;  /* 0x0000e000ff027b82 */ /* 0x000e220000000a00 */
[----:B------:R-:W0:Y:S01]  /*0020*/  LDCU.64 UR4, c[0x0][0x358] ;  /* 0x00006b00ff0477ac */ /* 0x000e220008000a00 */
[----:B------:R-:W-:Y:S01]  /*0030*/  HFMA2 R7, -RZ, RZ, 0, 6.55651092529296875e-07 ;  /* 0x0000000bff077431 */ /* 0x000fe200000001ff */
[----:B------:R-:W-:-:S05]  /*0040*/  MOV R9, 0x15 ;  /* 0x0000001500097802 */ /* 0x000fca0000000f00 */
[----:B------:R-:W1:Y:S01]  /*0050*/  LDC.64 R4, c[0x0][0x388] ;  /* 0x0000e200ff047b82 */ /* 0x000e620000000a00 */
[----:B0-----:R-:W-:Y:S04]  /*0060*/  STG.E desc[UR4][R2.64], R7 ;  /* 0x0000000702007986 */ /* 0x001fe8000c101904 */
[----:B-1----:R-:W-:Y:S01]  /*0070*/  STG.E desc[UR4][R4.64], R9 ;  /* 0x0000000904007986 */ /* 0x002fe2000c101904 */
[----:B------:R-:W-:Y:S05]  /*0080*/  EXIT ;  /* 0x000000000000794d */ /* 0x000fea0003800000 */
.L_x_0:
[----:B------:R-:W-:-:S00]  /*0090*/  BRA `(.L_x_0) ;  /* 0xfffffffc00fc7947 */ /* 0x000fc0000383ffff */
[----:B------:R-:W-:-:S00]  /*00a0*/  NOP ;  /* 0x0000000000007918 */ /* 0x000fc00000000000 */
        /* <DEDUP_REMOVED lines=13> */
.L_x_1:


//--------------------- .nv.shared.reserved.0     --------------------------
	.section	.nv.shared.reserved.0,"aw",@nobits
	.weak		__nv_reservedSMEM_offset_0_alias
	.size		__nv_reservedSMEM_offset_0_alias, 0, 64
	.other		__nv_reservedSMEM_offset_0_alias,@"STO_CUDA_RESERVED_SHARED STV_DEFAULT"
__nv_reservedSMEM_offset_0_alias:
	.zero		0
	.zero		64


//--------------------- .nv.constant0.test_fn_ptx --------------------------
	.section	.nv.constant0.test_fn_ptx,"a",@progbits
	.sectionflags	@""
	.align	4
.nv.constant0.test_fn_ptx:
	.zero		912


//--------------------- SYMBOLS --------------------------

	.type		.nv.reservedSmem.offset0,@object
	.size		.nv.reservedSmem.offset0,0x4
